//
// Generated by NVIDIA NVVM Compiler
//
// Compiler Build ID: CL-36424714
// Cuda compilation tools, release 13.0, V13.0.88
// Based on NVVM 20.0.0
//

.version 9.0
.target sm_100
.address_size 64

	// .globl	_Z16kernelHistogramaPhmPj
// _ZZ16kernelHistogramaPhmPjE4temp has been demoted

.visible .entry _Z16kernelHistogramaPhmPj(
	.param .u64 .ptr .align 1 _Z16kernelHistogramaPhmPj_param_0,
	.param .u64 _Z16kernelHistogramaPhmPj_param_1,
	.param .u64 .ptr .align 1 _Z16kernelHistogramaPhmPj_param_2
)
{
	.reg .pred 	%p<15>;
	.reg .b16 	%rs<2>;
	.reg .b32 	%r<120>;
	.reg .b64 	%rd<26>;
	// demoted variable
	.shared .align 4 .b8 _ZZ16kernelHistogramaPhmPjE4temp[1024];
	ld.param.u64 	%rd11, [_Z16kernelHistogramaPhmPj_param_0];
	ld.param.u64 	%rd12, [_Z16kernelHistogramaPhmPj_param_1];
	ld.param.u64 	%rd13, [_Z16kernelHistogramaPhmPj_param_2];
	cvta.to.global.u64 	%rd1, %rd13;
	mov.u32 	%r119, %tid.x;
	bar.sync 	0;
	setp.gt.u32 	%p1, %r119, 255;
	@%p1 bra 	$L__BB0_7;
	mov.u32 	%r2, %ntid.x;
	add.s32 	%r51, %r119, %r2;
	max.u32 	%r52, %r51, 256;
	setp.lt.u32 	%p2, %r51, 256;
	selp.u32 	%r53, 1, 0, %p2;
	add.s32 	%r54, %r51, %r53;
	sub.s32 	%r55, %r52, %r54;
	div.u32 	%r56, %r55, %r2;
	add.s32 	%r3, %r56, %r53;
	and.b32  	%r57, %r3, 3;
	setp.eq.s32 	%p3, %r57, 3;
	mov.u32 	%r111, %r119;
	@%p3 bra 	$L__BB0_4;
	add.s32 	%r58, %r3, 1;
	and.b32  	%r59, %r58, 3;
	shl.b32 	%r60, %r119, 2;
	mov.u32 	%r61, _ZZ16kernelHistogramaPhmPjE4temp;
	add.s32 	%r108, %r61, %r60;
	shl.b32 	%r5, %r2, 2;
	neg.s32 	%r107, %r59;
	mad.lo.s32 	%r111, %r2, %r59, %r119;
$L__BB0_3:
	.pragma "nounroll";
	mov.b32 	%r62, 0;
	st.shared.u32 	[%r108], %r62;
	add.s32 	%r108, %r108, %r5;
	add.s32 	%r107, %r107, 1;
	setp.ne.s32 	%p4, %r107, 0;
	@%p4 bra 	$L__BB0_3;
$L__BB0_4:
	setp.lt.u32 	%p5, %r3, 3;
	@%p5 bra 	$L__BB0_7;
	shl.b32 	%r13, %r2, 2;
	shl.b32 	%r63, %r111, 2;
	mov.u32 	%r64, _ZZ16kernelHistogramaPhmPjE4temp;
	add.s32 	%r110, %r64, %r63;
	shl.b32 	%r15, %r2, 4;
	shl.b32 	%r16, %r2, 3;
	mul.lo.s32 	%r17, %r2, 12;
$L__BB0_6:
	mov.b32 	%r65, 0;
	st.shared.u32 	[%r110], %r65;
	add.s32 	%r66, %r110, %r13;
	st.shared.u32 	[%r66], %r65;
	add.s32 	%r67, %r110, %r16;
	st.shared.u32 	[%r67], %r65;
	add.s32 	%r68, %r110, %r17;
	st.shared.u32 	[%r68], %r65;
	add.s32 	%r111, %r111, %r13;
	add.s32 	%r110, %r110, %r15;
	setp.lt.u32 	%p6, %r111, 256;
	@%p6 bra 	$L__BB0_6;
$L__BB0_7:
	mov.u32 	%r69, %ctaid.x;
	mov.u32 	%r22, %ntid.x;
	mad.lo.s32 	%r70, %r69, %r22, %r119;
	cvt.u64.u32 	%rd24, %r70;
	setp.le.u64 	%p7, %rd12, %rd24;
	@%p7 bra 	$L__BB0_10;
	mov.u32 	%r71, %nctaid.x;
	mul.lo.s32 	%r72, %r22, %r71;
	cvt.s64.s32 	%rd3, %r72;
	cvta.to.global.u64 	%rd4, %rd11;
	mov.u32 	%r74, _ZZ16kernelHistogramaPhmPjE4temp;
$L__BB0_9:
	add.s64 	%rd14, %rd4, %rd24;
	ld.global.u8 	%rs1, [%rd14];
	mul.wide.u16 	%r73, %rs1, 4;
	add.s32 	%r75, %r74, %r73;
	atom.shared.add.u32 	%r76, [%r75], 1;
	add.s64 	%rd24, %rd24, %rd3;
	setp.lt.u64 	%p8, %rd24, %rd12;
	@%p8 bra 	$L__BB0_9;
$L__BB0_10:
	setp.gt.u32 	%p9, %r119, 255;
	bar.sync 	0;
	@%p9 bra 	$L__BB0_17;
	add.s32 	%r77, %r119, %r22;
	max.u32 	%r78, %r77, 256;
	setp.lt.u32 	%p10, %r77, 256;
	selp.u32 	%r79, 1, 0, %p10;
	add.s32 	%r80, %r77, %r79;
	sub.s32 	%r81, %r78, %r80;
	div.u32 	%r82, %r81, %r22;
	add.s32 	%r23, %r82, %r79;
	and.b32  	%r83, %r23, 3;
	setp.eq.s32 	%p11, %r83, 3;
	@%p11 bra 	$L__BB0_14;
	add.s32 	%r84, %r23, 1;
	and.b32  	%r85, %r84, 3;
	shl.b32 	%r86, %r119, 2;
	mov.u32 	%r87, _ZZ16kernelHistogramaPhmPjE4temp;
	add.s32 	%r113, %r87, %r86;
	shl.b32 	%r25, %r22, 2;
	mul.wide.u32 	%rd15, %r119, 4;
	add.s64 	%rd25, %rd1, %rd15;
	mul.wide.u32 	%rd8, %r22, 4;
	neg.s32 	%r112, %r85;
	mad.lo.s32 	%r119, %r22, %r85, %r119;
$L__BB0_13:
	.pragma "nounroll";
	ld.shared.u32 	%r88, [%r113];
	atom.global.add.u32 	%r89, [%rd25], %r88;
	add.s32 	%r113, %r113, %r25;
	add.s64 	%rd25, %rd25, %rd8;
	add.s32 	%r112, %r112, 1;
	setp.ne.s32 	%p12, %r112, 0;
	@%p12 bra 	$L__BB0_13;
$L__BB0_14:
	setp.lt.u32 	%p13, %r23, 3;
	@%p13 bra 	$L__BB0_17;
	shl.b32 	%r90, %r22, 1;
	add.s32 	%r118, %r119, %r90;
	shl.b32 	%r34, %r22, 2;
	mad.lo.s32 	%r117, %r22, 3, %r119;
	add.s32 	%r116, %r22, %r119;
	shl.b32 	%r91, %r119, 2;
	mov.u32 	%r92, _ZZ16kernelHistogramaPhmPjE4temp;
	add.s32 	%r115, %r92, %r91;
	shl.b32 	%r38, %r22, 4;
	shl.b32 	%r39, %r22, 3;
	mul.lo.s32 	%r40, %r22, 12;
$L__BB0_16:
	mul.wide.u32 	%rd16, %r119, 4;
	add.s64 	%rd17, %rd1, %rd16;
	ld.shared.u32 	%r93, [%r115];
	atom.global.add.u32 	%r94, [%rd17], %r93;
	add.s32 	%r95, %r119, %r22;
	mul.wide.u32 	%rd18, %r116, 4;
	add.s64 	%rd19, %rd1, %rd18;
	add.s32 	%r96, %r115, %r34;
	ld.shared.u32 	%r97, [%r96];
	atom.global.add.u32 	%r98, [%rd19], %r97;
	add.s32 	%r99, %r95, %r22;
	mul.wide.u32 	%rd20, %r118, 4;
	add.s64 	%rd21, %rd1, %rd20;
	add.s32 	%r100, %r115, %r39;
	ld.shared.u32 	%r101, [%r100];
	atom.global.add.u32 	%r102, [%rd21], %r101;
	add.s32 	%r103, %r99, %r22;
	mul.wide.u32 	%rd22, %r117, 4;
	add.s64 	%rd23, %rd1, %rd22;
	add.s32 	%r104, %r115, %r40;
	ld.shared.u32 	%r105, [%r104];
	atom.global.add.u32 	%r106, [%rd23], %r105;
	add.s32 	%r119, %r103, %r22;
	add.s32 	%r118, %r118, %r34;
	add.s32 	%r117, %r117, %r34;
	add.s32 	%r116, %r116, %r34;
	add.s32 	%r115, %r115, %r38;
	setp.lt.u32 	%p14, %r119, 256;
	@%p14 bra 	$L__BB0_16;
$L__BB0_17:
	ret;

}


// ===== COMPILED SASS (sm_100) =====

	.target	sm_100

	.elftype	@"ET_EXEC"


//--------------------- .note.nv.tkinfo           --------------------------
	.section	.note.nv.tkinfo,"",@"SHT_NOTE"
	.sectionflags	@"SHF_NOTE_NV_TKINFO"
	.tkinfo
        /*0018*/ 	.word	0x00000002
        /*0030*/ 	.string	""
        /*0030*/ 	.string	"ptxas"
        /*0030*/ 	.string	"Cuda compilation tools, release 13.0, V13.0.88"
        /*0030*/ 	.string	"Build cuda_13.0.r13.0/compiler.36424714_0"
        /*0030*/ 	.string	"-arch sm_100 -m 64 "



//--------------------- .note.nv.cuinfo           --------------------------
	.section	.note.nv.cuinfo,"",@"SHT_NOTE"
	.sectionflags	@"SHF_NOTE_NV_CUINFO"
        /*0018*/ 	.short	0x0002
        /*001a*/ 	.short	0x0064
        /*001c*/ 	.short	0x0082
	.zero		2


//--------------------- .nv.info                  --------------------------
	.section	.nv.info,"",@"SHT_CUDA_INFO"
	.align	4


	//----- nvinfo : EIATTR_REGCOUNT
	.align		4
        /*0000*/ 	.byte	0x04, 0x2f
        /*0002*/ 	.short	(.L_1 - .L_0)
	.align		4
.L_0:
        /*0004*/ 	.word	index@(_Z16kernelHistogramaPhmPj)
        /*0008*/ 	.word	0x0000001a


	//----- nvinfo : EIATTR_FRAME_SIZE
	.align		4
.L_1:
        /*000c*/ 	.byte	0x04, 0x11
        /*000e*/ 	.short	(.L_3 - .L_2)
	.align		4
.L_2:
        /*0010*/ 	.word	index@(_Z16kernelHistogramaPhmPj)
        /*0014*/ 	.word	0x00000000


	//----- nvinfo : EIATTR_MIN_STACK_SIZE
	.align		4
.L_3:
        /*0018*/ 	.byte	0x04, 0x12
        /*001a*/ 	.short	(.L_5 - .L_4)
	.align		4
.L_4:
        /*001c*/ 	.word	index@(_Z16kernelHistogramaPhmPj)
        /*0020*/ 	.word	0x00000000
.L_5:


//--------------------- .nv.compat                --------------------------
	.section	.nv.compat,"",@"SHT_CUDA_COMPAT_INFO"
	.align	4
        /*0000*/ 	.byte	0x02, 0x09, 0x00, 0x00, 0x02, 0x02, 0x01, 0x00, 0x02, 0x05, 0x05, 0x00, 0x03, 0x07, 0x01, 0x01
        /*0010*/ 	.byte	0x02, 0x03, 0x00, 0x00, 0x02, 0x06, 0x01, 0x00, 0x04, 0x0b, 0x08, 0x00, 0x09, 0x00, 0x00, 0x00
        /*0020*/ 	.byte	0x00, 0x00, 0x00, 0x00


//--------------------- .nv.info._Z16kernelHistogramaPhmPj --------------------------
	.section	.nv.info._Z16kernelHistogramaPhmPj,"",@"SHT_CUDA_INFO"
	.sectionflags	@""
	.align	4


	//----- nvinfo : EIATTR_CUDA_API_VERSION
	.align		4
        /*0000*/ 	.byte	0x04, 0x37
        /*0002*/ 	.short	(.L_7 - .L_6)
.L_6:
        /*0004*/ 	.word	0x00000082


	//----- nvinfo : EIATTR_KPARAM_INFO
	.align		4
.L_7:
        /*0008*/ 	.byte	0x04, 0x17
        /*000a*/ 	.short	(.L_9 - .L_8)
.L_8:
        /*000c*/ 	.word	0x00000000
        /*0010*/ 	.short	0x0002
        /*0012*/ 	.short	0x0010
        /*0014*/ 	.byte	0x00, 0xf5, 0x21, 0x00


	//----- nvinfo : EIATTR_KPARAM_INFO
	.align		4
.L_9:
        /*0018*/ 	.byte	0x04, 0x17
        /*001a*/ 	.short	(.L_11 - .L_10)
.L_10:
        /*001c*/ 	.word	0x00000000
        /*0020*/ 	.short	0x0001
        /*0022*/ 	.short	0x0008
        /*0024*/ 	.byte	0x00, 0xf0, 0x21, 0x00


	//----- nvinfo : EIATTR_KPARAM_INFO
	.align		4
.L_11:
        /*0028*/ 	.byte	0x04, 0x17
        /*002a*/ 	.short	(.L_13 - .L_12)
.L_12:
        /*002c*/ 	.word	0x00000000
        /*0030*/ 	.short	0x0000
        /*0032*/ 	.short	0x0000
        /*0034*/ 	.byte	0x00, 0xf5, 0x21, 0x00


	//----- nvinfo : EIATTR_SPARSE_MMA_MASK
	.align		4
.L_13:
        /*0038*/ 	.byte	0x03, 0x50
        /*003a*/ 	.short	0x0000


	//----- nvinfo : EIATTR_MAXREG_COUNT
	.align		4
        /*003c*/ 	.byte	0x03, 0x1b
        /*003e*/ 	.short	0x00ff


	//----- nvinfo : EIATTR_NUM_BARRIERS
	.align		4
        /*0040*/ 	.byte	0x02, 0x4c
        /*0042*/ 	.byte	0x01
	.zero		1


	//----- nvinfo : EIATTR_MERCURY_ISA_VERSION
	.align		4
        /*0044*/ 	.byte	0x03, 0x5f
        /*0046*/ 	.short	0x0101


	//----- nvinfo : EIATTR_VRC_CTA_INIT_COUNT
	.align		4
        /*0048*/ 	.byte	0x02, 0x4a
	.zero		1
	.zero		1


	//----- nvinfo : EIATTR_EXIT_INSTR_OFFSETS
	.align		4
        /*004c*/ 	.byte	0x04, 0x1c
        /*004e*/ 	.short	(.L_15 - .L_14)


	//   ....[0]....
.L_14:
        /*0050*/ 	.word	0x00000620


	//   ....[1]....
        /*0054*/ 	.word	0x00000920


	//   ....[2]....
        /*0058*/ 	.word	0x00000b20


	//----- nvinfo : EIATTR_CRS_STACK_SIZE
	.align		4
.L_15:
        /*005c*/ 	.byte	0x04, 0x1e
        /*005e*/ 	.short	(.L_17 - .L_16)
.L_16:
        /*0060*/ 	.word	0x00000000


	//----- nvinfo : EIATTR_CBANK_PARAM_SIZE
	.align		4
.L_17:
        /*0064*/ 	.byte	0x03, 0x19
        /*0066*/ 	.short	0x0018


	//----- nvinfo : EIATTR_PARAM_CBANK
	.align		4
        /*0068*/ 	.byte	0x04, 0x0a
        /*006a*/ 	.short	(.L_19 - .L_18)
	.align		4
.L_18:
        /*006c*/ 	.word	index@(.nv.constant0._Z16kernelHistogramaPhmPj)
        /*0070*/ 	.short	0x0380
        /*0072*/ 	.short	0x0018


	//----- nvinfo : EIATTR_SW_WAR
	.align		4
.L_19:
        /*0074*/ 	.byte	0x04, 0x36
        /*0076*/ 	.short	(.L_21 - .L_20)
.L_20:
        /*0078*/ 	.word	0x00000008
.L_21:


//--------------------- .nv.callgraph             --------------------------
	.section	.nv.callgraph,"",@"SHT_CUDA_CALLGRAPH"
	.align	4
	.sectionentsize	8
	.align		4
        /*0000*/ 	.word	0x00000000
	.align		4
        /*0004*/ 	.word	0xffffffff
	.align		4
        /*0008*/ 	.word	0x00000000
	.align		4
        /*000c*/ 	.word	0xfffffffe
	.align		4
        /*0010*/ 	.word	0x00000000
	.align		4
        /*0014*/ 	.word	0xfffffffd
	.align		4
        /*0018*/ 	.word	0x00000000
	.align		4
        /*001c*/ 	.word	0xfffffffc


//--------------------- .text._Z16kernelHistogramaPhmPj --------------------------
	.section	.text._Z16kernelHistogramaPhmPj,"ax",@progbits
	.align	128
        .global         _Z16kernelHistogramaPhmPj
        .type           _Z16kernelHistogramaPhmPj,@function
        .size           _Z16kernelHistogramaPhmPj,(.L_x_14 - _Z16kernelHistogramaPhmPj)
        .other          _Z16kernelHistogramaPhmPj,@"STO_CUDA_ENTRY STV_DEFAULT"
_Z16kernelHistogramaPhmPj:
.text._Z16kernelHistogramaPhmPj:
[----:B------:R-:W-:Y:S01]  /*0000*/  LDC R1, c[0x0][0x37c] ;  /* 0x0000df00ff017b82 */ /* 0x000fe20000000800 */
[----:B------:R-:W0:Y:S01]  /*0010*/  S2R R0, SR_TID.X ;  /* 0x0000000000007919 */ /* 0x000e220000002100 */
[----:B------:R-:W-:Y:S06]  /*0020*/  BSSY.RECONVERGENT B0, `(.L_x_0) ;  /* 0x0000041000007945 */ /* 0x000fec0003800200 */
[----:B------:R-:W-:Y:S01]  /*0030*/  BAR.SYNC.DEFER_BLOCKING 0x0 ;  /* 0x0000000000007b1d */ /* 0x000fe20000010000 */
[----:B0-----:R-:W-:-:S13]  /*0040*/  ISETP.GT.U32.AND P0, PT, R0, 0xff, PT ;  /* 0x000000ff0000780c */ /* 0x001fda0003f04070 */
[----:B------:R-:W-:Y:S05]  /*0050*/  @P0 BRA `(.L_x_1) ;  /* 0x0000000000f40947 */ /* 0x000fea0003800000 */
[----:B------:R-:W0:Y:S01]  /*0060*/  LDC R10, c[0x0][0x360] ;  /* 0x0000d800ff0a7b82 */ /* 0x000e220000000800 */
[----:B------:R-:W-:Y:S01]  /*0070*/  BSSY.RECONVERGENT B1, `(.L_x_2) ;  /* 0x000002b000017945 */ /* 0x000fe20003800200 */
[----:B0-----:R-:W0:Y:S01]  /*0080*/  I2F.U32.RP R7, R10 ;  /* 0x0000000a00077306 */ /* 0x001e220000209000 */
[----:B------:R-:W-:Y:S01]  /*0090*/  IMAD.IADD R4, R0, 0x1, R10 ;  /* 0x0000000100047824 */ /* 0x000fe200078e020a */
[----:B------:R-:W-:-:S04]  /*00a0*/  ISETP.NE.U32.AND P2, PT, R10, RZ, PT ;  /* 0x000000ff0a00720c */ /* 0x000fc80003f45070 */
[C---:B------:R-:W-:Y:S02]  /*00b0*/  ISETP.GE.U32.AND P0, PT, R4.reuse, 0x100, PT ;  /* 0x000001000400780c */ /* 0x040fe40003f06070 */
[----:B------:R-:W-:Y:S02]  /*00c0*/  VIMNMX.U32 R5, PT, PT, R4, 0x100, !PT ;  /* 0x0000010004057848 */ /* 0x000fe40007fe0000 */
[----:B------:R-:W-:-:S04]  /*00d0*/  SEL R6, RZ, 0x1, P0 ;  /* 0x00000001ff067807 */ /* 0x000fc80000000000 */
[----:B------:R-:W-:Y:S01]  /*00e0*/  IADD3 R5, PT, PT, R5, -R4, -R6 ;  /* 0x8000000405057210 */ /* 0x000fe20007ffe806 */
[----:B0-----:R-:W0:Y:S02]  /*00f0*/  MUFU.RCP R7, R7 ;  /* 0x0000000700077308 */ /* 0x001e240000001000 */
[----:B0-----:R-:W-:-:S06]  /*0100*/  VIADD R2, R7, 0xffffffe ;  /* 0x0ffffffe07027836 */ /* 0x001fcc0000000000 */
[----:B------:R0:W1:Y:S02]  /*0110*/  F2I.FTZ.U32.TRUNC.NTZ R3, R2 ;  /* 0x0000000200037305 */ /* 0x000064000021f000 */
[----:B0-----:R-:W-:Y:S02]  /*0120*/  IMAD.MOV.U32 R2, RZ, RZ, RZ ;  /* 0x000000ffff027224 */ /* 0x001fe400078e00ff */
[----:B-1----:R-:W-:-:S04]  /*0130*/  IMAD.MOV R9, RZ, RZ, -R3 ;  /* 0x000000ffff097224 */ /* 0x002fc800078e0a03 */
[----:B------:R-:W-:-:S04]  /*0140*/  IMAD R9, R9, R10, RZ ;  /* 0x0000000a09097224 */ /* 0x000fc800078e02ff */
[----:B------:R-:W-:-:S06]  /*0150*/  IMAD.HI.U32 R8, R3, R9, R2 ;  /* 0x0000000903087227 */ /* 0x000fcc00078e0002 */
[----:B------:R-:W-:-:S05]  /*0160*/  IMAD.HI.U32 R3, R8, R5, RZ ;  /* 0x0000000508037227 */ /* 0x000fca00078e00ff */
[----:B------:R-:W-:-:S05]  /*0170*/  IADD3 R2, PT, PT, -R3, RZ, RZ ;  /* 0x000000ff03027210 */ /* 0x000fca0007ffe1ff */
[----:B------:R-:W-:-:S05]  /*0180*/  IMAD R5, R10, R2, R5 ;  /* 0x000000020a057224 */ /* 0x000fca00078e0205 */
[----:B------:R-:W-:-:S13]  /*0190*/  ISETP.GE.U32.AND P0, PT, R5, R10, PT ;  /* 0x0000000a0500720c */ /* 0x000fda0003f06070 */
[----:B------:R-:W-:Y:S02]  /*01a0*/  @P0 IMAD.IADD R5, R5, 0x1, -R10 ;  /* 0x0000000105050824 */ /* 0x000fe400078e0a0a */
[----:B------:R-:W-:-:S03]  /*01b0*/  @P0 VIADD R3, R3, 0x1 ;  /* 0x0000000103030836 */ /* 0x000fc60000000000 */
[----:B------:R-:W-:-:S13]  /*01c0*/  ISETP.GE.U32.AND P1, PT, R5, R10, PT ;  /* 0x0000000a0500720c */ /* 0x000fda0003f26070 */
[----:B------:R-:W-:Y:S01]  /*01d0*/  @P1 VIADD R3, R3, 0x1 ;  /* 0x0000000103031836 */ /* 0x000fe20000000000 */
[----:B------:R-:W-:-:S04]  /*01e0*/  @!P2 LOP3.LUT R3, RZ, R10, RZ, 0x33, !PT ;  /* 0x0000000aff03a212 */ /* 0x000fc800078e33ff */
[----:B------:R-:W-:-:S04]  /*01f0*/  IADD3 R3, PT, PT, R6, R3, RZ ;  /* 0x0000000306037210 */ /* 0x000fc80007ffe0ff */
[C---:B------:R-:W-:Y:S02]  /*0200*/  LOP3.LUT R2, R3.reuse, 0x3, RZ, 0xc0, !PT ;  /* 0x0000000303027812 */ /* 0x040fe400078ec0ff */
[----:B------:R-:W-:Y:S02]  /*0210*/  ISETP.GE.U32.AND P1, PT, R3, 0x3, PT ;  /* 0x000000030300780c */ /* 0x000fe40003f26070 */
[----:B------:R-:W-:Y:S01]  /*0220*/  ISETP.NE.AND P0, PT, R2, 0x3, PT ;  /* 0x000000030200780c */ /* 0x000fe20003f05270 */
[----:B------:R-:W-:-:S12]  /*0230*/  IMAD.MOV.U32 R2, RZ, RZ, R0 ;  /* 0x000000ffff027224 */ /* 0x000fd800078e0000 */
[----:B------:R-:W-:Y:S05]  /*0240*/  @!P0 BRA `(.L_x_3) ;  /* 0x0000000000348947 */ /* 0x000fea0003800000 */
[----:B------:R-:W0:Y:S01]  /*0250*/  S2UR UR5, SR_CgaCtaId ;  /* 0x00000000000579c3 */ /* 0x000e220000008800 */
[----:B------:R-:W-:Y:S01]  /*0260*/  VIADD R2, R3, 0x1 ;  /* 0x0000000103027836 */ /* 0x000fe20000000000 */
[----:B------:R-:W-:-:S04]  /*0270*/  UMOV UR4, 0x400 ;  /* 0x0000040000047882 */ /* 0x000fc80000000000 */
[----:B------:R-:W-:-:S05]  /*0280*/  LOP3.LUT R3, R2, 0x3, RZ, 0xc0, !PT ;  /* 0x0000000302037812 */ /* 0x000fca00078ec0ff */
[----:B------:R-:W-:Y:S02]  /*0290*/  IMAD R2, R3, R10, R0 ;  /* 0x0000000a03027224 */ /* 0x000fe400078e0200 */
[----:B------:R-:W-:Y:S01]  /*02a0*/  IMAD.MOV R4, RZ, RZ, -R3 ;  /* 0x000000ffff047224 */ /* 0x000fe200078e0a03 */
[----:B0-----:R-:W-:-:S06]  /*02b0*/  ULEA UR4, UR5, UR4, 0x18 ;  /* 0x0000000405047291 */ /* 0x001fcc000f8ec0ff */
[----:B------:R-:W-:-:S07]  /*02c0*/  LEA R3, R0, UR4, 0x2 ;  /* 0x0000000400037c11 */ /* 0x000fce000f8e10ff */
.L_x_4:
[----:B------:R-:W-:Y:S01]  /*02d0*/  IADD3 R4, PT, PT, R4, 0x1, RZ ;  /* 0x0000000104047810 */ /* 0x000fe20007ffe0ff */
[----:B------:R0:W-:Y:S03]  /*02e0*/  STS [R3], RZ ;  /* 0x000000ff03007388 */ /* 0x0001e60000000800 */
[----:B------:R-:W-:Y:S01]  /*02f0*/  ISETP.NE.AND P0, PT, R4, RZ, PT ;  /* 0x000000ff0400720c */ /* 0x000fe20003f05270 */
[----:B0-----:R-:W-:-:S12]  /*0300*/  IMAD R3, R10, 0x4, R3 ;  /* 0x000000040a037824 */ /* 0x001fd800078e0203 */
[----:B------:R-:W-:Y:S05]  /*0310*/  @P0 BRA `(.L_x_4) ;  /* 0xfffffffc00ec0947 */ /* 0x000fea000383ffff */
.L_x_3:
[----:B------:R-:W-:Y:S05]  /*0320*/  BSYNC.RECONVERGENT B1 ;  /* 0x0000000000017941 */ /* 0x000fea0003800200 */
.L_x_2:
[----:B------:R-:W-:Y:S05]  /*0330*/  @!P1 BRA `(.L_x_1) ;  /* 0x00000000003c9947 */ /* 0x000fea0003800000 */
[----:B------:R-:W0:Y:S01]  /*0340*/  S2UR UR5, SR_CgaCtaId ;  /* 0x00000000000579c3 */ /* 0x000e220000008800 */
[----:B------:R-:W-:Y:S02]  /*0350*/  UMOV UR4, 0x400 ;  /* 0x0000040000047882 */ /* 0x000fe40000000000 */
[----:B0-----:R-:W-:-:S06]  /*0360*/  ULEA UR4, UR5, UR4, 0x18 ;  /* 0x0000000405047291 */ /* 0x001fcc000f8ec0ff */
[----:B------:R-:W-:-:S07]  /*0370*/  LEA R3, R2, UR4, 0x2 ;  /* 0x0000000402037c11 */ /* 0x000fce000f8e10ff */
.L_x_5:
[C-C-:B-1----:R-:W-:Y:S01]  /*0380*/  IMAD R4, R10.reuse, 0x4, R3.reuse ;  /* 0x000000040a047824 */ /* 0x142fe200078e0203 */
[----:B------:R0:W-:Y:S01]  /*0390*/  STS [R3], RZ ;  /* 0x000000ff03007388 */ /* 0x0001e20000000800 */
[C-C-:B------:R-:W-:Y:S01]  /*03a0*/  IMAD R5, R10.reuse, 0x8, R3.reuse ;  /* 0x000000080a057824 */ /* 0x140fe200078e0203 */
[C---:B------:R-:W-:Y:S01]  /*03b0*/  LEA R2, R10.reuse, R2, 0x2 ;  /* 0x000000020a027211 */ /* 0x040fe200078e10ff */
[--C-:B------:R-:W-:Y:S01]  /*03c0*/  IMAD R6, R10, 0xc, R3.reuse ;  /* 0x0000000c0a067824 */ /* 0x100fe200078e0203 */
[----:B------:R1:W-:Y:S02]  /*03d0*/  STS [R4], RZ ;  /* 0x000000ff04007388 */ /* 0x0003e40000000800 */
[----:B------:R-:W-:Y:S02]  /*03e0*/  ISETP.GE.U32.AND P0, PT, R2, 0x100, PT ;  /* 0x000001000200780c */ /* 0x000fe40003f06070 */
[----:B------:R1:W-:Y:S01]  /*03f0*/  STS [R5], RZ ;  /* 0x000000ff05007388 */ /* 0x0003e20000000800 */
[----:B0-----:R-:W-:-:S03]  /*0400*/  IMAD R3, R10, 0x10, R3 ;  /* 0x000000100a037824 */ /* 0x001fc600078e0203 */
[----:B------:R1:W-:Y:S07]  /*0410*/  STS [R6], RZ ;  /* 0x000000ff06007388 */ /* 0x0003ee0000000800 */
[----:B------:R-:W-:Y:S05]  /*0420*/  @!P0 BRA `(.L_x_5) ;  /* 0xfffffffc00d48947 */ /* 0x000fea000383ffff */
.L_x_1:
[----:B------:R-:W-:Y:S05]  /*0430*/  BSYNC.RECONVERGENT B0 ;  /* 0x0000000000007941 */ /* 0x000fea0003800200 */
.L_x_0:
[----:B------:R-:W0:Y:S01]  /*0440*/  S2UR UR4, SR_CTAID.X ;  /* 0x00000000000479c3 */ /* 0x000e220000002500 */
[----:B------:R-:W2:Y:S01]  /*0450*/  LDCU.64 UR8, c[0x0][0x388] ;  /* 0x00007100ff0877ac */ /* 0x000ea20008000a00 */
[----:B------:R-:W-:Y:S01]  /*0460*/  BSSY.RECONVERGENT B0, `(.L_x_6) ;  /* 0x000001a000007945 */ /* 0x000fe20003800200 */
[----:B------:R-:W-:Y:S01]  /*0470*/  ISETP.GT.U32.AND P1, PT, R0, 0xff, PT ;  /* 0x000000ff0000780c */ /* 0x000fe20003f24070 */
[----:B------:R-:W3:Y:S04]  /*0480*/  LDCU.64 UR6, c[0x0][0x358] ;  /* 0x00006b00ff0677ac */ /* 0x000ee80008000a00 */
[----:B------:R-:W0:Y:S01]  /*0490*/  LDC R3, c[0x0][0x360] ;  /* 0x0000d800ff037b82 */ /* 0x000e220000000800 */
[----:B------:R-:W4:Y:S01]  /*04a0*/  LDCU.64 UR10, c[0x0][0x380] ;  /* 0x00007000ff0a77ac */ /* 0x000f220008000a00 */
[----:B0-----:R-:W-:-:S05]  /*04b0*/  IMAD R2, R3, UR4, R0 ;  /* 0x0000000403027c24 */ /* 0x001fca000f8e0200 */
[----:B--2---:R-:W-:-:S04]  /*04c0*/  ISETP.GE.U32.AND P0, PT, R2, UR8, PT ;  /* 0x0000000802007c0c */ /* 0x004fc8000bf06070 */
[----:B------:R-:W-:-:S13]  /*04d0*/  ISETP.GE.U32.AND.EX P0, PT, RZ, UR9, PT, P0 ;  /* 0x00000009ff007c0c */ /* 0x000fda000bf06100 */
[----:B---34-:R-:W-:Y:S05]  /*04e0*/  @P0 BRA `(.L_x_7) ;  /* 0x0000000000440947 */ /* 0x018fea0003800000 */
[----:B-1----:R-:W0:Y:S01]  /*04f0*/  S2R R5, SR_CgaCtaId ;  /* 0x0000000000057919 */ /* 0x002e220000008800 */
[----:B------:R-:W1:Y:S01]  /*0500*/  LDCU UR4, c[0x0][0x370] ;  /* 0x00006e00ff0477ac */ /* 0x000e620008000800 */
[----:B------:R-:W-:Y:S01]  /*0510*/  MOV R4, 0x400 ;  /* 0x0000040000047802 */ /* 0x000fe20000000f00 */
[----:B------:R-:W-:Y:S02]  /*0520*/  IMAD.MOV.U32 R7, RZ, RZ, R2 ;  /* 0x000000ffff077224 */ /* 0x000fe400078e0002 */
[----:B------:R-:W-:Y:S02]  /*0530*/  IMAD.MOV.U32 R9, RZ, RZ, RZ ;  /* 0x000000ffff097224 */ /* 0x000fe400078e00ff */
[----:B-1----:R-:W-:Y:S01]  /*0540*/  IMAD R2, R3, UR4, RZ ;  /* 0x0000000403027c24 */ /* 0x002fe2000f8e02ff */
[----:B0-----:R-:W-:-:S07]  /*0550*/  LEA R11, R5, R4, 0x18 ;  /* 0x00000004050b7211 */ /* 0x001fce00078ec0ff */
.L_x_8:
[----:B------:R-:W-:-:S04]  /*0560*/  IADD3 R4, P0, PT, R7, UR10, RZ ;  /* 0x0000000a07047c10 */ /* 0x000fc8000ff1e0ff */
[----:B------:R-:W-:-:S05]  /*0570*/  IADD3.X R5, PT, PT, R9, UR11, RZ, P0, !PT ;  /* 0x0000000b09057c10 */ /* 0x000fca00087fe4ff */
[----:B------:R-:W2:Y:S01]  /*0580*/  LDG.E.U8 R4, desc[UR6][R4.64] ;  /* 0x0000000604047981 */ /* 0x000ea2000c1e1100 */
[----:B------:R-:W-:-:S04]  /*0590*/  IADD3 R7, P2, PT, R2, R7, RZ ;  /* 0x0000000702077210 */ /* 0x000fc80007f5e0ff */
[----:B------:R-:W-:Y:S02]  /*05a0*/  ISETP.GE.U32.AND P0, PT, R7, UR8, PT ;  /* 0x0000000807007c0c */ /* 0x000fe4000bf06070 */
[----:B------:R-:W-:-:S04]  /*05b0*/  LEA.HI.X.SX32 R9, R2, R9, 0x1, P2 ;  /* 0x0000000902097211 */ /* 0x000fc800010f0eff */
[----:B------:R-:W-:Y:S02]  /*05c0*/  ISETP.GE.U32.AND.EX P0, PT, R9, UR9, PT, P0 ;  /* 0x0000000909007c0c */ /* 0x000fe4000bf06100 */
[----:B0-2---:R-:W-:-:S05]  /*05d0*/  LEA R6, R4, R11, 0x2 ;  /* 0x0000000b04067211 */ /* 0x005fca00078e10ff */
[----:B------:R0:W-:Y:S06]  /*05e0*/  ATOMS.POPC.INC.32 RZ, [R6+URZ] ;  /* 0x0000000006ff7f8c */ /* 0x0001ec000d8000ff */
[----:B------:R-:W-:Y:S05]  /*05f0*/  @!P0 BRA `(.L_x_8) ;  /* 0xfffffffc00d88947 */ /* 0x000fea000383ffff */
.L_x_7:
[----:B------:R-:W-:Y:S05]  /*0600*/  BSYNC.RECONVERGENT B0 ;  /* 0x0000000000007941 */ /* 0x000fea0003800200 */
.L_x_6:
[----:B------:R-:W-:Y:S06]  /*0610*/  BAR.SYNC.DEFER_BLOCKING 0x0 ;  /* 0x0000000000007b1d */ /* 0x000fec0000010000 */
[----:B------:R-:W-:Y:S05]  /*0620*/  @P1 EXIT ;  /* 0x000000000000194d */ /* 0x000fea0003800000 */
[----:B------:R-:W2:Y:S01]  /*0630*/  I2F.U32.RP R8, R3 ;  /* 0x0000000300087306 */ /* 0x000ea20000209000 */
[----:B------:R-:W-:Y:S01]  /*0640*/  IMAD.IADD R2, R0, 0x1, R3 ;  /* 0x0000000100027824 */ /* 0x000fe200078e0203 */
[----:B------:R-:W-:Y:S01]  /*0650*/  ISETP.NE.U32.AND P2, PT, R3, RZ, PT ;  /* 0x000000ff0300720c */ /* 0x000fe20003f45070 */
[----:B------:R-:W-:Y:S03]  /*0660*/  BSSY.RECONVERGENT B0, `(.L_x_9) ;  /* 0x000002b000007945 */ /* 0x000fe60003800200 */
[C---:B------:R-:W-:Y:S02]  /*0670*/  ISETP.GE.U32.AND P0, PT, R2.reuse, 0x100, PT ;  /* 0x000001000200780c */ /* 0x040fe40003f06070 */
[----:B------:R-:W-:Y:S01]  /*0680*/  VIMNMX.U32 R7, PT, PT, R2, 0x100, !PT ;  /* 0x0000010002077848 */ /* 0x000fe20007fe0000 */
[----:B--2---:R-:W1:Y:S02]  /*0690*/  MUFU.RCP R8, R8 ;  /* 0x0000000800087308 */ /* 0x004e640000001000 */
[----:B-1----:R-:W-:-:S06]  /*06a0*/  VIADD R4, R8, 0xffffffe ;  /* 0x0ffffffe08047836 */ /* 0x002fcc0000000000 */
[----:B------:R1:W0:Y:S02]  /*06b0*/  F2I.FTZ.U32.TRUNC.NTZ R5, R4 ;  /* 0x0000000400057305 */ /* 0x000224000021f000 */
[----:B-1----:R-:W-:Y:S02]  /*06c0*/  HFMA2 R4, -RZ, RZ, 0, 0 ;  /* 0x00000000ff047431 */ /* 0x002fe400000001ff */
[----:B0-----:R-:W-:-:S04]  /*06d0*/  IMAD.MOV R6, RZ, RZ, -R5 ;  /* 0x000000ffff067224 */ /* 0x001fc800078e0a05 */
[----:B------:R-:W-:Y:S01]  /*06e0*/  IMAD R9, R6, R3, RZ ;  /* 0x0000000306097224 */ /* 0x000fe200078e02ff */
[----:B------:R-:W-:-:S03]  /*06f0*/  SEL R6, RZ, 0x1, P0 ;  /* 0x00000001ff067807 */ /* 0x000fc60000000000 */
[----:B------:R-:W-:Y:S01]  /*0700*/  IMAD.HI.U32 R5, R5, R9, R4 ;  /* 0x0000000905057227 */ /* 0x000fe200078e0004 */
[----:B------:R-:W-:-:S05]  /*0710*/  IADD3 R2, PT, PT, R7, -R2, -R6 ;  /* 0x8000000207027210 */ /* 0x000fca0007ffe806 */
[----:B------:R-:W-:-:S04]  /*0720*/  IMAD.HI.U32 R5, R5, R2, RZ ;  /* 0x0000000205057227 */ /* 0x000fc800078e00ff */
[----:B------:R-:W-:-:S04]  /*0730*/  IMAD.MOV R4, RZ, RZ, -R5 ;  /* 0x000000ffff047224 */ /* 0x000fc800078e0a05 */
[----:B------:R-:W-:-:S05]  /*0740*/  IMAD R2, R3, R4, R2 ;  /* 0x0000000403027224 */ /* 0x000fca00078e0202 */
[----:B------:R-:W-:-:S13]  /*0750*/  ISETP.GE.U32.AND P0, PT, R2, R3, PT ;  /* 0x000000030200720c */ /* 0x000fda0003f06070 */
[----:B------:R-:W-:Y:S02]  /*0760*/  @P0 IMAD.IADD R2, R2, 0x1, -R3 ;  /* 0x0000000102020824 */ /* 0x000fe400078e0a03 */
[----:B------:R-:W-:-:S03]  /*0770*/  @P0 VIADD R5, R5, 0x1 ;  /* 0x0000000105050836 */ /* 0x000fc60000000000 */
[----:B------:R-:W-:-:S13]  /*0780*/  ISETP.GE.U32.AND P1, PT, R2, R3, PT ;  /* 0x000000030200720c */ /* 0x000fda0003f26070 */
[----:B------:R-:W-:Y:S02]  /*0790*/  @P1 IADD3 R5, PT, PT, R5, 0x1, RZ ;  /* 0x0000000105051810 */ /* 0x000fe40007ffe0ff */
[----:B------:R-:W-:-:S05]  /*07a0*/  @!P2 LOP3.LUT R5, RZ, R3, RZ, 0x33, !PT ;  /* 0x00000003ff05a212 */ /* 0x000fca00078e33ff */
[----:B------:R-:W-:-:S05]  /*07b0*/  IMAD.IADD R2, R6, 0x1, R5 ;  /* 0x0000000106027824 */ /* 0x000fca00078e0205 */
[C---:B------:R-:W-:Y:S02]  /*07c0*/  LOP3.LUT R4, R2.reuse, 0x3, RZ, 0xc0, !PT ;  /* 0x0000000302047812 */ /* 0x040fe400078ec0ff */
[----:B------:R-:W-:Y:S02]  /*07d0*/  ISETP.GE.U32.AND P1, PT, R2, 0x3, PT ;  /* 0x000000030200780c */ /* 0x000fe40003f26070 */
[----:B------:R-:W-:-:S13]  /*07e0*/  ISETP.NE.AND P0, PT, R4, 0x3, PT ;  /* 0x000000030400780c */ /* 0x000fda0003f05270 */
[----:B------:R-:W-:Y:S05]  /*07f0*/  @!P0 BRA `(.L_x_10) ;  /* 0x0000000000448947 */ /* 0x000fea0003800000 */
[----:B------:R-:W0:Y:S01]  /*0800*/  S2UR UR5, SR_CgaCtaId ;  /* 0x00000000000579c3 */ /* 0x000e220000008800 */
[----:B------:R-:W-:Y:S01]  /*0810*/  VIADD R2, R2, 0x1 ;  /* 0x0000000102027836 */ /* 0x000fe20000000000 */
[----:B------:R-:W-:-:S04]  /*0820*/  UMOV UR4, 0x400 ;  /* 0x0000040000047882 */ /* 0x000fc80000000000 */
[----:B------:R-:W-:Y:S02]  /*0830*/  LOP3.LUT R2, R2, 0x3, RZ, 0xc0, !PT ;  /* 0x0000000302027812 */ /* 0x000fe400078ec0ff */
[----:B------:R-:W1:Y:S03]  /*0840*/  LDC.64 R4, c[0x0][0x390] ;  /* 0x0000e400ff047b82 */ /* 0x000e660000000a00 */
[----:B------:R-:W-:Y:S01]  /*0850*/  IMAD.MOV R7, RZ, RZ, -R2 ;  /* 0x000000ffff077224 */ /* 0x000fe200078e0a02 */
[----:B0-----:R-:W-:-:S06]  /*0860*/  ULEA UR4, UR5, UR4, 0x18 ;  /* 0x0000000405047291 */ /* 0x001fcc000f8ec0ff */
[C---:B------:R-:W-:Y:S01]  /*0870*/  LEA R6, R0.reuse, UR4, 0x2 ;  /* 0x0000000400067c11 */ /* 0x040fe2000f8e10ff */
[----:B-1----:R-:W-:-:S04]  /*0880*/  IMAD.WIDE.U32 R4, R0, 0x4, R4 ;  /* 0x0000000400047825 */ /* 0x002fc800078e0004 */
[----:B------:R-:W-:-:S07]  /*0890*/  IMAD R0, R2, R3, R0 ;  /* 0x0000000302007224 */ /* 0x000fce00078e0200 */
.L_x_11:
[----:B------:R0:W1:Y:S01]  /*08a0*/  LDS R9, [R6] ;  /* 0x0000000006097984 */ /* 0x0000620000000800 */
[----:B------:R-:W-:-:S04]  /*08b0*/  IADD3 R7, PT, PT, R7, 0x1, RZ ;  /* 0x0000000107077810 */ /* 0x000fc80007ffe0ff */
[----:B------:R-:W-:Y:S01]  /*08c0*/  ISETP.NE.AND P0, PT, R7, RZ, PT ;  /* 0x000000ff0700720c */ /* 0x000fe20003f05270 */
[C---:B0-----:R-:W-:Y:S01]  /*08d0*/  IMAD R6, R3.reuse, 0x4, R6 ;  /* 0x0000000403067824 */ /* 0x041fe200078e0206 */
[----:B-1----:R0:W-:Y:S02]  /*08e0*/  REDG.E.ADD.STRONG.GPU desc[UR6][R4.64], R9 ;  /* 0x000000090400798e */ /* 0x0021e4000c12e106 */
[----:B0-----:R-:W-:-:S09]  /*08f0*/  IMAD.WIDE.U32 R4, R3, 0x4, R4 ;  /* 0x0000000403047825 */ /* 0x001fd200078e0004 */
[----:B------:R-:W-:Y:S05]  /*0900*/  @P0 BRA `(.L_x_11) ;  /* 0xfffffffc00e40947 */ /* 0x000fea000383ffff */
.L_x_10:
[----:B------:R-:W-:Y:S05]  /*0910*/  BSYNC.RECONVERGENT B0 ;  /* 0x0000000000007941 */ /* 0x000fea0003800200 */
.L_x_9:
[----:B------:R-:W-:Y:S05]  /*0920*/  @!P1 EXIT ;  /* 0x000000000000994d */ /* 0x000fea0003800000 */
[----:B------:R-:W0:Y:S01]  /*0930*/  S2UR UR5, SR_CgaCtaId ;  /* 0x00000000000579c3 */ /* 0x000e220000008800 */
[----:B------:R-:W-:Y:S01]  /*0940*/  UMOV UR4, 0x400 ;  /* 0x0000040000047882 */ /* 0x000fe20000000000 */
[C-C-:B------:R-:W-:Y:S02]  /*0950*/  IMAD R2, R3.reuse, 0x2, R0.reuse ;  /* 0x0000000203027824 */ /* 0x140fe400078e0200 */
[----:B------:R-:W-:Y:S02]  /*0960*/  IMAD R14, R3, 0x3, R0 ;  /* 0x00000003030e7824 */ /* 0x000fe400078e0200 */
[----:B------:R-:W-:Y:S02]  /*0970*/  IMAD.IADD R15, R0, 0x1, R3 ;  /* 0x00000001000f7824 */ /* 0x000fe400078e0203 */
[----:B------:R-:W1:Y:S01]  /*0980*/  LDC.64 R4, c[0x0][0x390] ;  /* 0x0000e400ff047b82 */ /* 0x000e620000000a00 */
[----:B0-----:R-:W-:-:S06]  /*0990*/  ULEA UR4, UR5, UR4, 0x18 ;  /* 0x0000000405047291 */ /* 0x001fcc000f8ec0ff */
[----:B------:R-:W-:-:S07]  /*09a0*/  LEA R16, R0, UR4, 0x2 ;  /* 0x0000000400107c11 */ /* 0x000fce000f8e10ff */
.L_x_12:
[C---:B------:R-:W-:Y:S01]  /*09b0*/  LEA R18, R3.reuse, R16, 0x2 ;  /* 0x0000001003127211 */ /* 0x040fe200078e10ff */
[C-C-:B------:R-:W-:Y:S01]  /*09c0*/  IMAD R20, R3.reuse, 0x8, R16.reuse ;  /* 0x0000000803147824 */ /* 0x140fe200078e0210 */
[----:B0-----:R0:W2:Y:S01]  /*09d0*/  LDS R17, [R16] ;  /* 0x0000000010117984 */ /* 0x0010a20000000800 */
[----:B------:R-:W-:Y:S02]  /*09e0*/  IMAD R22, R3, 0xc, R16 ;  /* 0x0000000c03167824 */ /* 0x000fe400078e0210 */
[--C-:B-1----:R-:W-:Y:S01]  /*09f0*/  IMAD.WIDE.U32 R6, R0, 0x4, R4.reuse ;  /* 0x0000000400067825 */ /* 0x102fe200078e0004 */
[----:B------:R-:W1:Y:S03]  /*0a00*/  LDS R19, [R18] ;  /* 0x0000000012137984 */ /* 0x000e660000000800 */
[--C-:B------:R-:W-:Y:S01]  /*0a10*/  IMAD.WIDE.U32 R8, R15, 0x4, R4.reuse ;  /* 0x000000040f087825 */ /* 0x100fe200078e0004 */
[----:B------:R-:W3:Y:S03]  /*0a20*/  LDS R21, [R20] ;  /* 0x0000000014157984 */ /* 0x000ee60000000800 */
[----:B------:R-:W-:Y:S01]  /*0a30*/  IMAD.WIDE.U32 R10, R2, 0x4, R4 ;  /* 0x00000004020a7825 */ /* 0x000fe200078e0004 */
[----:B------:R-:W4:Y:S01]  /*0a40*/  LDS R23, [R22] ;  /* 0x0000000016177984 */ /* 0x000f220000000800 */
[----:B------:R-:W-:-:S02]  /*0a50*/  IADD3 R0, PT, PT, R3, R0, R3 ;  /* 0x0000000003007210 */ /* 0x000fc40007ffe003 */
[----:B------:R-:W-:Y:S02]  /*0a60*/  IMAD.WIDE.U32 R12, R14, 0x4, R4 ;  /* 0x000000040e0c7825 */ /* 0x000fe400078e0004 */
[----:B------:R-:W-:-:S04]  /*0a70*/  IADD3 R0, PT, PT, R3, R0, R3 ;  /* 0x0000000003007210 */ /* 0x000fc80007ffe003 */
[----:B------:R-:W-:Y:S01]  /*0a80*/  ISETP.GE.U32.AND P0, PT, R0, 0x100, PT ;  /* 0x000001000000780c */ /* 0x000fe20003f06070 */
[C---:B------:R-:W-:Y:S01]  /*0a90*/  IMAD R2, R3.reuse, 0x4, R2 ;  /* 0x0000000403027824 */ /* 0x040fe200078e0202 */
[C---:B------:R-:W-:Y:S01]  /*0aa0*/  LEA R15, R3.reuse, R15, 0x2 ;  /* 0x0000000f030f7211 */ /* 0x040fe200078e10ff */
[C---:B------:R-:W-:Y:S02]  /*0ab0*/  IMAD R14, R3.reuse, 0x4, R14 ;  /* 0x00000004030e7824 */ /* 0x040fe400078e020e */
[----:B0-----:R-:W-:Y:S01]  /*0ac0*/  IMAD R16, R3, 0x10, R16 ;  /* 0x0000001003107824 */ /* 0x001fe200078e0210 */
[----:B--2---:R0:W-:Y:S04]  /*0ad0*/  REDG.E.ADD.STRONG.GPU desc[UR6][R6.64], R17 ;  /* 0x000000110600798e */ /* 0x0041e8000c12e106 */
[----:B-1----:R0:W-:Y:S04]  /*0ae0*/  REDG.E.ADD.STRONG.GPU desc[UR6][R8.64], R19 ;  /* 0x000000130800798e */ /* 0x0021e8000c12e106 */
[----:B---3--:R0:W-:Y:S04]  /*0af0*/  REDG.E.ADD.STRONG.GPU desc[UR6][R10.64], R21 ;  /* 0x000000150a00798e */ /* 0x0081e8000c12e106 */
[----:B----4-:R0:W-:Y:S01]  /*0b00*/  REDG.E.ADD.STRONG.GPU desc[UR6][R12.64], R23 ;  /* 0x000000170c00798e */ /* 0x0101e2000c12e106 */
[----:B------:R-:W-:Y:S05]  /*0b10*/  @!P0 BRA `(.L_x_12) ;  /* 0xfffffffc00a48947 */ /* 0x000fea000383ffff */
[----:B------:R-:W-:Y:S05]  /*0b20*/  EXIT ;  /* 0x000000000000794d */ /* 0x000fea0003800000 */
.L_x_13:
[----:B------:R-:W-:-:S00]  /*0b30*/  BRA `(.L_x_13) ;  /* 0xfffffffc00fc7947 */ /* 0x000fc0000383ffff */
[----:B------:R-:W-:-:S00]  /*0b40*/  NOP ;  /* 0x0000000000007918 */ /* 0x000fc00000000000 */
        /* <DEDUP_REMOVED lines=11> */
.L_x_14:


//--------------------- .nv.shared._Z16kernelHistogramaPhmPj --------------------------
	.section	.nv.shared._Z16kernelHistogramaPhmPj,"aw",@nobits
	.sectionflags	@""
	.align	4
.nv.shared._Z16kernelHistogramaPhmPj:
	.zero		2048


//--------------------- .nv.shared.reserved.0     --------------------------
	.section	.nv.shared.reserved.0,"aw",@nobits
	.weak		__nv_reservedSMEM_offset_0_alias
	.size		__nv_reservedSMEM_offset_0_alias, 0, 64
	.other		__nv_reservedSMEM_offset_0_alias,@"STO_CUDA_RESERVED_SHARED STV_DEFAULT"
__nv_reservedSMEM_offset_0_alias:
	.zero		0
	.zero		64


//--------------------- .nv.constant0._Z16kernelHistogramaPhmPj --------------------------
	.section	.nv.constant0._Z16kernelHistogramaPhmPj,"a",@progbits
	.sectionflags	@""
	.align	4
.nv.constant0._Z16kernelHistogramaPhmPj:
	.zero		920


//--------------------- SYMBOLS --------------------------

	.type		.nv.reservedSmem.offset0,@object
	.size		.nv.reservedSmem.offset0,0x4
	.type		.nv.reservedSmem.cap,@object
	.size		.nv.reservedSmem.cap,0x4
